	.headerflags	@"EF_CUDA_TEXMODE_UNIFIED EF_CUDA_64BIT_ADDRESS EF_CUDA_ACCELERATORS EF_CUDA_SM90 EF_CUDA_VIRTUAL_SM(EF_CUDA_SM90)"
	.elftype	@"ET_EXEC"


//--------------------- .nv.info                  --------------------------
	.section	.nv.info,"",@"SHT_CUDA_INFO"
	.align	4


	//----- nvinfo : EIATTR_REGCOUNT
	.align		4
        /*0000*/ 	.byte	0x04, 0x2f
        /*0002*/ 	.short	(.L_1 - .L_0)
	.align		4
.L_0:
        /*0004*/ 	.word	index@(triton_poi_fused__unsafe_index_add_mul_sub_17)
        /*0008*/ 	.word	0x00000014


	//----- nvinfo : EIATTR_MIN_STACK_SIZE
	.align		4
.L_1:
        /*000c*/ 	.byte	0x04, 0x12
        /*000e*/ 	.short	(.L_3 - .L_2)
	.align		4
.L_2:
        /*0010*/ 	.word	index@(triton_poi_fused__unsafe_index_add_mul_sub_17)
        /*0014*/ 	.word	0x00000000


	//----- nvinfo : EIATTR_FRAME_SIZE
	.align		4
.L_3:
        /*0018*/ 	.byte	0x04, 0x11
        /*001a*/ 	.short	(.L_5 - .L_4)
	.align		4
.L_4:
        /*001c*/ 	.word	index@(triton_poi_fused__unsafe_index_add_mul_sub_17)
        /*0020*/ 	.word	0x00000000


	//----- nvinfo : EIATTR_MIN_STACK_SIZE
	.align		4
.L_5:
        /*0024*/ 	.byte	0x04, 0x12
        /*0026*/ 	.short	(.L_7 - .L_6)
	.align		4
.L_6:
        /*0028*/ 	.word	index@(triton_poi_fused__unsafe_index_add_mul_sub_17)
        /*002c*/ 	.word	0x00000000
.L_7:


//--------------------- .nv.info.triton_poi_fused__unsafe_index_add_mul_sub_17 --------------------------
	.section	.nv.info.triton_poi_fused__unsafe_index_add_mul_sub_17,"",@"SHT_CUDA_INFO"
	.sectionflags	@""
	.align	4


	//----- nvinfo : EIATTR_CUDA_API_VERSION
	.align		4
        /*0000*/ 	.byte	0x04, 0x37
        /*0002*/ 	.short	(.L_9 - .L_8)
.L_8:
        /*0004*/ 	.word	0x0000007c


	//----- nvinfo : EIATTR_KPARAM_INFO
	.align		4
.L_9:
        /*0008*/ 	.byte	0x04, 0x17
        /*000a*/ 	.short	(.L_11 - .L_10)
.L_10:
        /*000c*/ 	.word	0x00000000
        /*0010*/ 	.short	0x0006
        /*0012*/ 	.short	0x0030
        /*0014*/ 	.byte	0x00, 0xf0, 0x11, 0x00


	//----- nvinfo : EIATTR_KPARAM_INFO
	.align		4
.L_11:
        /*0018*/ 	.byte	0x04, 0x17
        /*001a*/ 	.short	(.L_13 - .L_12)
.L_12:
        /*001c*/ 	.word	0x00000000
        /*0020*/ 	.short	0x0005
        /*0022*/ 	.short	0x0028
        /*0024*/ 	.byte	0x00, 0xf4, 0x21, 0x00


	//----- nvinfo : EIATTR_KPARAM_INFO
	.align		4
.L_13:
        /*0028*/ 	.byte	0x04, 0x17
        /*002a*/ 	.short	(.L_15 - .L_14)
.L_14:
        /*002c*/ 	.word	0x00000000
        /*0030*/ 	.short	0x0004
        /*0032*/ 	.short	0x0020
        /*0034*/ 	.byte	0x00, 0xf4, 0x21, 0x00


	//----- nvinfo : EIATTR_KPARAM_INFO
	.align		4
.L_15:
        /*0038*/ 	.byte	0x04, 0x17
        /*003a*/ 	.short	(.L_17 - .L_16)
.L_16:
        /*003c*/ 	.word	0x00000000
        /*0040*/ 	.short	0x0003
        /*0042*/ 	.short	0x0018
        /*0044*/ 	.byte	0x00, 0xf4, 0x21, 0x00


	//----- nvinfo : EIATTR_KPARAM_INFO
	.align		4
.L_17:
        /*0048*/ 	.byte	0x04, 0x17
        /*004a*/ 	.short	(.L_19 - .L_18)
.L_18:
        /*004c*/ 	.word	0x00000000
        /*0050*/ 	.short	0x0002
        /*0052*/ 	.short	0x0010
        /*0054*/ 	.byte	0x00, 0xf4, 0x21, 0x00


	//----- nvinfo : EIATTR_KPARAM_INFO
	.align		4
.L_19:
        /*0058*/ 	.byte	0x04, 0x17
        /*005a*/ 	.short	(.L_21 - .L_20)
.L_20:
        /*005c*/ 	.word	0x00000000
        /*0060*/ 	.short	0x0001
        /*0062*/ 	.short	0x0008
        /*0064*/ 	.byte	0x00, 0xf4, 0x21, 0x00


	//----- nvinfo : EIATTR_KPARAM_INFO
	.align		4
.L_21:
        /*0068*/ 	.byte	0x04, 0x17
        /*006a*/ 	.short	(.L_23 - .L_22)
.L_22:
        /*006c*/ 	.word	0x00000000
        /*0070*/ 	.short	0x0000
        /*0072*/ 	.short	0x0000
        /*0074*/ 	.byte	0x00, 0xf4, 0x21, 0x00


	//----- nvinfo : EIATTR_SPARSE_MMA_MASK
	.align		4
.L_23:
        /*0078*/ 	.byte	0x03, 0x50
        /*007a*/ 	.short	0x0000


	//----- nvinfo : EIATTR_MAXREG_COUNT
	.align		4
        /*007c*/ 	.byte	0x03, 0x1b
        /*007e*/ 	.short	0x00ff


	//----- nvinfo : EIATTR_EXIT_INSTR_OFFSETS
	.align		4
        /*0080*/ 	.byte	0x04, 0x1c
        /*0082*/ 	.short	(.L_25 - .L_24)


	//   ....[0]....
.L_24:
        /*0084*/ 	.word	0x00000400


	//   ....[1]....
        /*0088*/ 	.word	0x00000420


	//----- nvinfo : EIATTR_REQNTID
	.align		4
.L_25:
        /*008c*/ 	.byte	0x04, 0x10
        /*008e*/ 	.short	(.L_27 - .L_26)
.L_26:
        /*0090*/ 	.word	0x00000080
        /*0094*/ 	.word	0x00000001
        /*0098*/ 	.word	0x00000001


	//----- nvinfo : EIATTR_CBANK_PARAM_SIZE
	.align		4
.L_27:
        /*009c*/ 	.byte	0x03, 0x19
        /*009e*/ 	.short	0x0034


	//----- nvinfo : EIATTR_PARAM_CBANK
	.align		4
        /*00a0*/ 	.byte	0x04, 0x0a
        /*00a2*/ 	.short	(.L_29 - .L_28)
	.align		4
.L_28:
        /*00a4*/ 	.word	index@(.nv.constant0.triton_poi_fused__unsafe_index_add_mul_sub_17)
        /*00a8*/ 	.short	0x0210
        /*00aa*/ 	.short	0x0034


	//----- nvinfo : EIATTR_SW_WAR
	.align		4
.L_29:
        /*00ac*/ 	.byte	0x04, 0x36
        /*00ae*/ 	.short	(.L_31 - .L_30)
.L_30:
        /*00b0*/ 	.word	0x00000008
.L_31:


//--------------------- .nv.callgraph             --------------------------
	.section	.nv.callgraph,"",@"SHT_CUDA_CALLGRAPH"
	.align	4
	.sectionentsize	8
	.align		4
        /*0000*/ 	.word	0x00000000
	.align		4
        /*0004*/ 	.word	0xffffffff
	.align		4
        /*0008*/ 	.word	0x00000000
	.align		4
        /*000c*/ 	.word	0xfffffffe
	.align		4
        /*0010*/ 	.word	0x00000000
	.align		4
        /*0014*/ 	.word	0xfffffffd
	.align		4
        /*0018*/ 	.word	0x00000000
	.align		4
        /*001c*/ 	.word	0xfffffffc


//--------------------- .text.triton_poi_fused__unsafe_index_add_mul_sub_17 --------------------------
	.section	.text.triton_poi_fused__unsafe_index_add_mul_sub_17,"ax",@progbits
	.align	128
        .global         triton_poi_fused__unsafe_index_add_mul_sub_17
        .type           triton_poi_fused__unsafe_index_add_mul_sub_17,@function
        .size           triton_poi_fused__unsafe_index_add_mul_sub_17,(.L_x_1 - triton_poi_fused__unsafe_index_add_mul_sub_17)
        .other          triton_poi_fused__unsafe_index_add_mul_sub_17,@"STO_CUDA_ENTRY STV_DEFAULT"
triton_poi_fused__unsafe_index_add_mul_sub_17:
.text.triton_poi_fused__unsafe_index_add_mul_sub_17:
[----:B------:R-:W0:Y:S02]  /*0000*/  LDC R1, c[0x0][0x28] ;  /* 0x00000a00ff017b82 */ /* 0x000e240000000800 */
[----:B------:R-:W1:Y:S01]  /*0010*/  S2R R3, SR_TID.X ;  /* 0x0000000000037919 */ /* 0x000e620000002100 */
[----:B------:R-:W2:Y:S01]  /*0020*/  LDC.64 R12, c[0x0][0x210] ;  /* 0x00008400ff0c7b82 */ /* 0x000ea20000000a00 */
[----:B------:R-:W-:Y:S01]  /*0030*/  CS2R R8, SRZ ;  /* 0x0000000000087805 */ /* 0x000fe2000001ff00 */
[----:B------:R-:W-:Y:S01]  /*0040*/  ULDC.64 UR4, c[0x0][0x208] ;  /* 0x0000820000047ab9 */ /* 0x000fe20000000a00 */
[----:B------:R-:W3:Y:S05]  /*0050*/  S2R R4, SR_CTAID.X ;  /* 0x0000000000047919 */ /* 0x000eea0000002500 */
[----:B------:R-:W4:Y:S01]  /*0060*/  LDC.64 R14, c[0x0][0x228] ;  /* 0x00008a00ff0e7b82 */ /* 0x000f220000000a00 */
[----:B------:R-:W-:Y:S01]  /*0070*/  CS2R R10, SRZ ;  /* 0x00000000000a7805 */ /* 0x000fe2000001ff00 */
[----:B------:R-:W-:Y:S01]  /*0080*/  ULDC.64 UR6, c[0x0][0x220] ;  /* 0x0000880000067ab9 */ /* 0x000fe20000000a00 */
[----:B-1----:R-:W-:-:S05]  /*0090*/  LOP3.LUT R3, R3, 0x7f, RZ, 0xc0, !PT ;  /* 0x0000007f03037812 */ /* 0x002fca00078ec0ff */
[----:B---3--:R-:W-:-:S05]  /*00a0*/  IMAD R0, R4, 0x80, R3 ;  /* 0x0000008004007824 */ /* 0x008fca00078e0203 */
[----:B------:R-:W-:Y:S02]  /*00b0*/  SHF.R.S32.HI R3, RZ, 0x1f, R0 ;  /* 0x0000001fff037819 */ /* 0x000fe40000011400 */
[----:B------:R-:W-:Y:S02]  /*00c0*/  ISETP.GE.AND P0, PT, R0, 0x800, PT ;  /* 0x000008000000780c */ /* 0x000fe40003f06270 */
[----:B------:R-:W-:Y:S02]  /*00d0*/  LEA.HI R5, R3, R0, RZ, 0x2 ;  /* 0x0000000003057211 */ /* 0x000fe400078f10ff */
[----:B------:R-:W1:Y:S02]  /*00e0*/  LDC.64 R2, c[0x0][0x218] ;  /* 0x00008600ff027b82 */ /* 0x000e640000000a00 */
[----:B------:R-:W-:Y:S02]  /*00f0*/  SHF.R.S32.HI R6, RZ, 0x2, R5 ;  /* 0x00000002ff067819 */ /* 0x000fe40000011405 */
[----:B------:R-:W-:-:S02]  /*0100*/  LOP3.LUT R5, R5, 0xfffffffc, RZ, 0xc0, !PT ;  /* 0xfffffffc05057812 */ /* 0x000fc400078ec0ff */
[----:B------:R-:W-:-:S04]  /*0110*/  LEA.HI R7, R6, R6, RZ, 0x2 ;  /* 0x0000000606077211 */ /* 0x000fc800078f10ff */
[----:B------:R-:W-:-:S05]  /*0120*/  LOP3.LUT R7, R7, 0xfffffffc, RZ, 0xc0, !PT ;  /* 0xfffffffc07077812 */ /* 0x000fca00078ec0ff */
[----:B------:R-:W-:-:S04]  /*0130*/  IMAD.IADD R7, R6, 0x1, -R7 ;  /* 0x0000000106077824 */ /* 0x000fc800078e0a07 */
[----:B--2---:R-:W-:-:S05]  /*0140*/  IMAD.WIDE R12, R7, 0x8, R12 ;  /* 0x00000008070c7825 */ /* 0x004fca00078e020c */
[----:B------:R-:W2:Y:S01]  /*0150*/  @!P0 LDG.E.EL.64 R8, desc[UR4][R12.64] ;  /* 0x000000040c088981 */ /* 0x000ea2000c2e1b00 */
[----:B------:R-:W-:Y:S01]  /*0160*/  IMAD.IADD R5, R0, 0x1, -R5 ;  /* 0x0000000100057824 */ /* 0x000fe200078e0a05 */
[----:B------:R-:W-:-:S03]  /*0170*/  CS2R R6, SRZ ;  /* 0x0000000000067805 */ /* 0x000fc6000001ff00 */
[----:B-1----:R-:W-:-:S04]  /*0180*/  IMAD.WIDE R2, R5, 0x8, R2 ;  /* 0x0000000805027825 */ /* 0x002fc800078e0202 */
[C---:B----4-:R-:W-:Y:S01]  /*0190*/  IMAD.WIDE R14, R5.reuse, 0x8, R14 ;  /* 0x00000008050e7825 */ /* 0x050fe200078e020e */
[----:B------:R1:W3:Y:S04]  /*01a0*/  @!P0 LDG.E.EL.64 R10, desc[UR4][R2.64] ;  /* 0x00000004020a8981 */ /* 0x0002e8000c2e1b00 */
[----:B------:R-:W4:Y:S01]  /*01b0*/  @!P0 LDG.E.EL.64 R6, desc[UR4][R14.64] ;  /* 0x000000040e068981 */ /* 0x000f22000c2e1b00 */
[----:B-1----:R-:W1:Y:S02]  /*01c0*/  LDC.64 R2, c[0x0][0x230] ;  /* 0x00008c00ff027b82 */ /* 0x002e640000000a00 */
[----:B-1----:R-:W-:Y:S01]  /*01d0*/  IMAD.WIDE R2, R5, 0x4, R2 ;  /* 0x0000000405027825 */ /* 0x002fe200078e0202 */
[----:B--2---:R-:W-:-:S04]  /*01e0*/  SHF.R.U32.HI R17, RZ, 0x1e, R9 ;  /* 0x0000001eff117819 */ /* 0x004fc80000011609 */
[----:B------:R-:W-:-:S04]  /*01f0*/  LOP3.LUT R17, R17, 0x2, RZ, 0xc0, !PT ;  /* 0x0000000211117812 */ /* 0x000fc800078ec0ff */
[----:B------:R-:W-:Y:S02]  /*0200*/  IADD3 R16, P1, R8, R17, RZ ;  /* 0x0000001108107210 */ /* 0x000fe40007f3e0ff */
[----:B---3--:R-:W-:Y:S02]  /*0210*/  LEA R13, P2, R10, UR6, 0x2 ;  /* 0x000000060a0d7c11 */ /* 0x008fe4000f8410ff */
[----:B------:R-:W-:Y:S01]  /*0220*/  SHF.R.U32.HI R8, RZ, 0x1c, R11 ;  /* 0x0000001cff087819 */ /* 0x000fe2000001160b */
[----:B------:R-:W-:Y:S01]  /*0230*/  IMAD.X R17, RZ, RZ, R9, P1 ;  /* 0x000000ffff117224 */ /* 0x000fe200008e0609 */
[----:B------:R-:W-:Y:S02]  /*0240*/  SHF.R.S32.HI R9, RZ, 0x18, R4 ;  /* 0x00000018ff097819 */ /* 0x000fe40000011404 */
[----:B----4-:R-:W-:Y:S02]  /*0250*/  SHF.R.U32.HI R4, RZ, 0x1c, R7 ;  /* 0x0000001cff047819 */ /* 0x010fe40000011607 */
[----:B------:R-:W-:-:S02]  /*0260*/  SGXT R9, R9, 0x1 ;  /* 0x000000010909781a */ /* 0x000fc40000000200 */
[----:B------:R-:W-:Y:S02]  /*0270*/  LEA.HI.X R10, R10, UR7, R11, 0x2, P2 ;  /* 0x000000070a0a7c11 */ /* 0x000fe400090f140b */
[C---:B------:R-:W-:Y:S01]  /*0280*/  SHF.L.U64.HI R17, R16.reuse, 0x3, R17 ;  /* 0x0000000310117819 */ /* 0x040fe20000010211 */
[----:B------:R-:W-:Y:S01]  /*0290*/  IMAD.SHL.U32 R16, R16, 0x8, RZ ;  /* 0x0000000810107824 */ /* 0x000fe200078e00ff */
[----:B------:R-:W-:Y:S02]  /*02a0*/  LEA R11, P3, R6, UR6, 0x2 ;  /* 0x00000006060b7c11 */ /* 0x000fe4000f8610ff */
[----:B------:R-:W-:Y:S02]  /*02b0*/  LOP3.LUT R4, R4, 0x8, RZ, 0xc0, !PT ;  /* 0x0000000804047812 */ /* 0x000fe400078ec0ff */
[----:B------:R-:W-:Y:S02]  /*02c0*/  LOP3.LUT R8, R8, 0x8, RZ, 0xc0, !PT ;  /* 0x0000000808087812 */ /* 0x000fe400078ec0ff */
[----:B------:R-:W-:-:S02]  /*02d0*/  LEA.HI R9, R9, R0, RZ, 0x4 ;  /* 0x0000000009097211 */ /* 0x000fc400078f20ff */
[----:B------:R-:W-:Y:S02]  /*02e0*/  LEA.HI.X R7, R6, UR7, R7, 0x2, P3 ;  /* 0x0000000706077c11 */ /* 0x000fe400098f1407 */
[C---:B------:R-:W-:Y:S02]  /*02f0*/  IADD3 R6, P3, P4, R16.reuse, R11, R4 ;  /* 0x0000000b10067210 */ /* 0x040fe40007c7e004 */
[----:B------:R-:W-:Y:S02]  /*0300*/  IADD3 R8, P2, P1, R16, R13, R8 ;  /* 0x0000000d10087210 */ /* 0x000fe4000795e008 */
[----:B------:R-:W-:Y:S02]  /*0310*/  CS2R R12, SRZ ;  /* 0x00000000000c7805 */ /* 0x000fe4000001ff00 */
[----:B------:R-:W-:Y:S02]  /*0320*/  SHF.R.S32.HI R4, RZ, 0x4, R9 ;  /* 0x00000004ff047819 */ /* 0x000fe40000011409 */
[----:B------:R-:W-:-:S02]  /*0330*/  IADD3.X R9, R17, R10, RZ, P2, P1 ;  /* 0x0000000a11097210 */ /* 0x000fc400017e24ff */
[----:B------:R-:W-:Y:S01]  /*0340*/  IADD3.X R7, R17, R7, RZ, P3, P4 ;  /* 0x0000000711077210 */ /* 0x000fe20001fe84ff */
[----:B------:R-:W-:Y:S02]  /*0350*/  IMAD.SHL.U32 R11, R4, 0x4, RZ ;  /* 0x00000004040b7824 */ /* 0x000fe400078e00ff */
[----:B------:R-:W-:Y:S01]  /*0360*/  IMAD.MOV.U32 R10, RZ, RZ, RZ ;  /* 0x000000ffff0a7224 */ /* 0x000fe200078e00ff */
[----:B------:R-:W1:Y:S01]  /*0370*/  LDC.64 R4, c[0x0][0x238] ;  /* 0x00008e00ff047b82 */ /* 0x000e620000000a00 */
[----:B------:R-:W-:-:S04]  /*0380*/  IMAD.WIDE R8, R11, 0x4, R8 ;  /* 0x000000040b087825 */ /* 0x000fc800078e0208 */
[----:B------:R-:W-:Y:S01]  /*0390*/  IMAD.WIDE R6, R11, 0x4, R6 ;  /* 0x000000040b067825 */ /* 0x000fe200078e0206 */
[----:B------:R-:W2:Y:S04]  /*03a0*/  @!P0 LDG.E.EL R13, desc[UR4][R8.64] ;  /* 0x00000004080d8981 */ /* 0x000ea8000c2e1900 */
[----:B------:R-:W2:Y:S04]  /*03b0*/  @!P0 LDG.E.EL R12, desc[UR4][R6.64] ;  /* 0x00000004060c8981 */ /* 0x000ea8000c2e1900 */
[----:B------:R-:W3:Y:S01]  /*03c0*/  @!P0 LDG.E.EL R10, desc[UR4][R2.64] ;  /* 0x00000004020a8981 */ /* 0x000ee2000c2e1900 */
[----:B-1----:R-:W-:-:S04]  /*03d0*/  IMAD.WIDE R4, R0, 0x4, R4 ;  /* 0x0000000400047825 */ /* 0x002fc800078e0204 */
[----:B--2---:R-:W-:-:S04]  /*03e0*/  FADD R12, R12, -R13 ;  /* 0x8000000d0c0c7221 */ /* 0x004fc80000000000 */
[----:B---3--:R-:W-:Y:S01]  /*03f0*/  FFMA R13, R12, R10, R13 ;  /* 0x0000000a0c0d7223 */ /* 0x008fe2000000000d */
[----:B------:R-:W-:Y:S06]  /*0400*/  @P0 EXIT ;  /* 0x000000000000094d */ /* 0x000fec0003800000 */
[----:B------:R-:W-:Y:S01]  /*0410*/  STG.E desc[UR4][R4.64], R13 ;  /* 0x0000000d04007986 */ /* 0x000fe2000c101904 */
[----:B------:R-:W-:Y:S05]  /*0420*/  EXIT ;  /* 0x000000000000794d */ /* 0x000fea0003800000 */
.L_x_0:
[----:B------:R-:W-:-:S00]  /*0430*/  BRA `(.L_x_0) ;  /* 0xfffffffc00fc7947 */ /* 0x000fc0000383ffff */
[----:B------:R-:W-:-:S00]  /*0440*/  NOP ;  /* 0x0000000000007918 */ /* 0x000fc00000000000 */
        /* <DEDUP_REMOVED lines=11> */
.L_x_1:


//--------------------- .nv.constant0.triton_poi_fused__unsafe_index_add_mul_sub_17 --------------------------
	.section	.nv.constant0.triton_poi_fused__unsafe_index_add_mul_sub_17,"a",@progbits
	.sectionflags	@""
	.align	4
.nv.constant0.triton_poi_fused__unsafe_index_add_mul_sub_17:
	.zero		580
